//
// Generated by NVIDIA NVVM Compiler
//
// Compiler Build ID: CL-36424714
// Cuda compilation tools, release 13.0, V13.0.88
// Based on NVVM 20.0.0
//

.version 9.0
.target sm_100
.address_size 64

	// .globl	_Z17leaky_relu_kernelPKfPfi

.visible .entry _Z17leaky_relu_kernelPKfPfi(
	.param .u64 .ptr .align 1 _Z17leaky_relu_kernelPKfPfi_param_0,
	.param .u64 .ptr .align 1 _Z17leaky_relu_kernelPKfPfi_param_1,
	.param .u32 _Z17leaky_relu_kernelPKfPfi_param_2
)
{
	.reg .pred 	%p<3>;
	.reg .b32 	%r<6>;
	.reg .b32 	%f<4>;
	.reg .b64 	%rd<8>;

	ld.param.u64 	%rd1, [_Z17leaky_relu_kernelPKfPfi_param_0];
	ld.param.u64 	%rd2, [_Z17leaky_relu_kernelPKfPfi_param_1];
	ld.param.u32 	%r2, [_Z17leaky_relu_kernelPKfPfi_param_2];
	mov.u32 	%r3, %ntid.x;
	mov.u32 	%r4, %ctaid.x;
	mov.u32 	%r5, %tid.x;
	mad.lo.s32 	%r1, %r3, %r4, %r5;
	setp.ge.u32 	%p1, %r1, %r2;
	@%p1 bra 	$L__BB0_2;
	cvta.to.global.u64 	%rd3, %rd2;
	cvta.to.global.u64 	%rd4, %rd1;
	mul.wide.u32 	%rd5, %r1, 4;
	add.s64 	%rd6, %rd4, %rd5;
	ld.global.f32 	%f1, [%rd6];
	setp.lt.f32 	%p2, %f1, 0f00000000;
	mul.f32 	%f2, %f1, 0f3C23D70A;
	selp.f32 	%f3, %f2, %f1, %p2;
	add.s64 	%rd7, %rd3, %rd5;
	st.global.f32 	[%rd7], %f3;
$L__BB0_2:
	ret;

}


// ===== COMPILED SASS (sm_100) =====

	.target	sm_100

	.elftype	@"ET_EXEC"


//--------------------- .note.nv.tkinfo           --------------------------
	.section	.note.nv.tkinfo,"",@"SHT_NOTE"
	.sectionflags	@"SHF_NOTE_NV_TKINFO"
	.tkinfo
        /*0018*/ 	.word	0x00000002
        /*0030*/ 	.string	""
        /*0030*/ 	.string	"ptxas"
        /*0030*/ 	.string	"Cuda compilation tools, release 13.0, V13.0.88"
        /*0030*/ 	.string	"Build cuda_13.0.r13.0/compiler.36424714_0"
        /*0030*/ 	.string	"-arch sm_100 -m 64 "



//--------------------- .note.nv.cuinfo           --------------------------
	.section	.note.nv.cuinfo,"",@"SHT_NOTE"
	.sectionflags	@"SHF_NOTE_NV_CUINFO"
        /*0018*/ 	.short	0x0002
        /*001a*/ 	.short	0x0064
        /*001c*/ 	.short	0x0082
	.zero		2


//--------------------- .nv.info                  --------------------------
	.section	.nv.info,"",@"SHT_CUDA_INFO"
	.align	4


	//----- nvinfo : EIATTR_REGCOUNT
	.align		4
        /*0000*/ 	.byte	0x04, 0x2f
        /*0002*/ 	.short	(.L_1 - .L_0)
	.align		4
.L_0:
        /*0004*/ 	.word	index@(_Z17leaky_relu_kernelPKfPfi)
        /*0008*/ 	.word	0x0000000c


	//----- nvinfo : EIATTR_FRAME_SIZE
	.align		4
.L_1:
        /*000c*/ 	.byte	0x04, 0x11
        /*000e*/ 	.short	(.L_3 - .L_2)
	.align		4
.L_2:
        /*0010*/ 	.word	index@(_Z17leaky_relu_kernelPKfPfi)
        /*0014*/ 	.word	0x00000000


	//----- nvinfo : EIATTR_MIN_STACK_SIZE
	.align		4
.L_3:
        /*0018*/ 	.byte	0x04, 0x12
        /*001a*/ 	.short	(.L_5 - .L_4)
	.align		4
.L_4:
        /*001c*/ 	.word	index@(_Z17leaky_relu_kernelPKfPfi)
        /*0020*/ 	.word	0x00000000
.L_5:


//--------------------- .nv.compat                --------------------------
	.section	.nv.compat,"",@"SHT_CUDA_COMPAT_INFO"
	.align	4
        /*0000*/ 	.byte	0x02, 0x09, 0x00, 0x00, 0x02, 0x02, 0x01, 0x00, 0x02, 0x05, 0x05, 0x00, 0x03, 0x07, 0x01, 0x01
        /*0010*/ 	.byte	0x02, 0x03, 0x00, 0x00, 0x02, 0x06, 0x01, 0x00, 0x04, 0x0b, 0x08, 0x00, 0x09, 0x00, 0x00, 0x00
        /*0020*/ 	.byte	0x00, 0x00, 0x00, 0x00


//--------------------- .nv.info._Z17leaky_relu_kernelPKfPfi --------------------------
	.section	.nv.info._Z17leaky_relu_kernelPKfPfi,"",@"SHT_CUDA_INFO"
	.sectionflags	@""
	.align	4


	//----- nvinfo : EIATTR_CUDA_API_VERSION
	.align		4
        /*0000*/ 	.byte	0x04, 0x37
        /*0002*/ 	.short	(.L_7 - .L_6)
.L_6:
        /*0004*/ 	.word	0x00000082


	//----- nvinfo : EIATTR_KPARAM_INFO
	.align		4
.L_7:
        /*0008*/ 	.byte	0x04, 0x17
        /*000a*/ 	.short	(.L_9 - .L_8)
.L_8:
        /*000c*/ 	.word	0x00000000
        /*0010*/ 	.short	0x0002
        /*0012*/ 	.short	0x0010
        /*0014*/ 	.byte	0x00, 0xf0, 0x11, 0x00


	//----- nvinfo : EIATTR_KPARAM_INFO
	.align		4
.L_9:
        /*0018*/ 	.byte	0x04, 0x17
        /*001a*/ 	.short	(.L_11 - .L_10)
.L_10:
        /*001c*/ 	.word	0x00000000
        /*0020*/ 	.short	0x0001
        /*0022*/ 	.short	0x0008
        /*0024*/ 	.byte	0x00, 0xf5, 0x21, 0x00


	//----- nvinfo : EIATTR_KPARAM_INFO
	.align		4
.L_11:
        /*0028*/ 	.byte	0x04, 0x17
        /*002a*/ 	.short	(.L_13 - .L_12)
.L_12:
        /*002c*/ 	.word	0x00000000
        /*0030*/ 	.short	0x0000
        /*0032*/ 	.short	0x0000
        /*0034*/ 	.byte	0x00, 0xf5, 0x21, 0x00


	//----- nvinfo : EIATTR_SPARSE_MMA_MASK
	.align		4
.L_13:
        /*0038*/ 	.byte	0x03, 0x50
        /*003a*/ 	.short	0x0000


	//----- nvinfo : EIATTR_MAXREG_COUNT
	.align		4
        /*003c*/ 	.byte	0x03, 0x1b
        /*003e*/ 	.short	0x00ff


	//----- nvinfo : EIATTR_MERCURY_ISA_VERSION
	.align		4
        /*0040*/ 	.byte	0x03, 0x5f
        /*0042*/ 	.short	0x0101


	//----- nvinfo : EIATTR_VRC_CTA_INIT_COUNT
	.align		4
        /*0044*/ 	.byte	0x02, 0x4a
	.zero		1
	.zero		1


	//----- nvinfo : EIATTR_EXIT_INSTR_OFFSETS
	.align		4
        /*0048*/ 	.byte	0x04, 0x1c
        /*004a*/ 	.short	(.L_15 - .L_14)


	//   ....[0]....
.L_14:
        /*004c*/ 	.word	0x00000070


	//   ....[1]....
        /*0050*/ 	.word	0x00000110


	//----- nvinfo : EIATTR_CBANK_PARAM_SIZE
	.align		4
.L_15:
        /*0054*/ 	.byte	0x03, 0x19
        /*0056*/ 	.short	0x0014


	//----- nvinfo : EIATTR_PARAM_CBANK
	.align		4
        /*0058*/ 	.byte	0x04, 0x0a
        /*005a*/ 	.short	(.L_17 - .L_16)
	.align		4
.L_16:
        /*005c*/ 	.word	index@(.nv.constant0._Z17leaky_relu_kernelPKfPfi)
        /*0060*/ 	.short	0x0380
        /*0062*/ 	.short	0x0014


	//----- nvinfo : EIATTR_SW_WAR
	.align		4
.L_17:
        /*0064*/ 	.byte	0x04, 0x36
        /*0066*/ 	.short	(.L_19 - .L_18)
.L_18:
        /*0068*/ 	.word	0x00000008
.L_19:


//--------------------- .nv.callgraph             --------------------------
	.section	.nv.callgraph,"",@"SHT_CUDA_CALLGRAPH"
	.align	4
	.sectionentsize	8
	.align		4
        /*0000*/ 	.word	0x00000000
	.align		4
        /*0004*/ 	.word	0xffffffff
	.align		4
        /*0008*/ 	.word	0x00000000
	.align		4
        /*000c*/ 	.word	0xfffffffe
	.align		4
        /*0010*/ 	.word	0x00000000
	.align		4
        /*0014*/ 	.word	0xfffffffd
	.align		4
        /*0018*/ 	.word	0x00000000
	.align		4
        /*001c*/ 	.word	0xfffffffc


//--------------------- .text._Z17leaky_relu_kernelPKfPfi --------------------------
	.section	.text._Z17leaky_relu_kernelPKfPfi,"ax",@progbits
	.align	128
        .global         _Z17leaky_relu_kernelPKfPfi
        .type           _Z17leaky_relu_kernelPKfPfi,@function
        .size           _Z17leaky_relu_kernelPKfPfi,(.L_x_1 - _Z17leaky_relu_kernelPKfPfi)
        .other          _Z17leaky_relu_kernelPKfPfi,@"STO_CUDA_ENTRY STV_DEFAULT"
_Z17leaky_relu_kernelPKfPfi:
.text._Z17leaky_relu_kernelPKfPfi:
[----:B------:R-:W-:Y:S01]  /*0000*/  LDC R1, c[0x0][0x37c] ;  /* 0x0000df00ff017b82 */ /* 0x000fe20000000800 */
[----:B------:R-:W0:Y:S01]  /*0010*/  S2R R7, SR_CTAID.X ;  /* 0x0000000000077919 */ /* 0x000e220000002500 */
[----:B------:R-:W0:Y:S01]  /*0020*/  LDCU UR4, c[0x0][0x360] ;  /* 0x00006c00ff0477ac */ /* 0x000e220008000800 */
[----:B------:R-:W0:Y:S01]  /*0030*/  S2R R0, SR_TID.X ;  /* 0x0000000000007919 */ /* 0x000e220000002100 */
[----:B------:R-:W1:Y:S01]  /*0040*/  LDCU UR5, c[0x0][0x390] ;  /* 0x00007200ff0577ac */ /* 0x000e620008000800 */
[----:B0-----:R-:W-:-:S05]  /*0050*/  IMAD R7, R7, UR4, R0 ;  /* 0x0000000407077c24 */ /* 0x001fca000f8e0200 */
[----:B-1----:R-:W-:-:S13]  /*0060*/  ISETP.GE.U32.AND P0, PT, R7, UR5, PT ;  /* 0x0000000507007c0c */ /* 0x002fda000bf06070 */
[----:B------:R-:W-:Y:S05]  /*0070*/  @P0 EXIT ;  /* 0x000000000000094d */ /* 0x000fea0003800000 */
[----:B------:R-:W0:Y:S01]  /*0080*/  LDC.64 R2, c[0x0][0x380] ;  /* 0x0000e000ff027b82 */ /* 0x000e220000000a00 */
[----:B------:R-:W1:Y:S07]  /*0090*/  LDCU.64 UR4, c[0x0][0x358] ;  /* 0x00006b00ff0477ac */ /* 0x000e6e0008000a00 */
[----:B------:R-:W2:Y:S01]  /*00a0*/  LDC.64 R4, c[0x0][0x388] ;  /* 0x0000e200ff047b82 */ /* 0x000ea20000000a00 */
[----:B0-----:R-:W-:-:S05]  /*00b0*/  IMAD.WIDE.U32 R2, R7, 0x4, R2 ;  /* 0x0000000407027825 */ /* 0x001fca00078e0002 */
[----:B-1----:R-:W3:Y:S01]  /*00c0*/  LDG.E R9, desc[UR4][R2.64] ;  /* 0x0000000402097981 */ /* 0x002ee2000c1e1900 */
[----:B--2---:R-:W-:Y:S01]  /*00d0*/  IMAD.WIDE.U32 R4, R7, 0x4, R4 ;  /* 0x0000000407047825 */ /* 0x004fe200078e0004 */
[----:B---3--:R-:W-:-:S13]  /*00e0*/  FSETP.GEU.AND P0, PT, R9, RZ, PT ;  /* 0x000000ff0900720b */ /* 0x008fda0003f0e000 */
[----:B------:R-:W-:-:S05]  /*00f0*/  @!P0 FMUL R9, R9, 0.0099999997764825820923 ;  /* 0x3c23d70a09098820 */ /* 0x000fca0000400000 */
[----:B------:R-:W-:Y:S01]  /*0100*/  STG.E desc[UR4][R4.64], R9 ;  /* 0x0000000904007986 */ /* 0x000fe2000c101904 */
[----:B------:R-:W-:Y:S05]  /*0110*/  EXIT ;  /* 0x000000000000794d */ /* 0x000fea0003800000 */
.L_x_0:
[----:B------:R-:W-:-:S00]  /*0120*/  BRA `(.L_x_0) ;  /* 0xfffffffc00fc7947 */ /* 0x000fc0000383ffff */
[----:B------:R-:W-:-:S00]  /*0130*/  NOP ;  /* 0x0000000000007918 */ /* 0x000fc00000000000 */
        /* <DEDUP_REMOVED lines=12> */
.L_x_1:


//--------------------- .nv.shared.reserved.0     --------------------------
	.section	.nv.shared.reserved.0,"aw",@nobits
	.weak		__nv_reservedSMEM_offset_0_alias
	.size		__nv_reservedSMEM_offset_0_alias, 0, 64
	.other		__nv_reservedSMEM_offset_0_alias,@"STO_CUDA_RESERVED_SHARED STV_DEFAULT"
__nv_reservedSMEM_offset_0_alias:
	.zero		0
	.zero		64


//--------------------- .nv.constant0._Z17leaky_relu_kernelPKfPfi --------------------------
	.section	.nv.constant0._Z17leaky_relu_kernelPKfPfi,"a",@progbits
	.sectionflags	@""
	.align	4
.nv.constant0._Z17leaky_relu_kernelPKfPfi:
	.zero		916


//--------------------- SYMBOLS --------------------------

	.type		.nv.reservedSmem.offset0,@object
	.size		.nv.reservedSmem.offset0,0x4
